//
// Generated by NVIDIA NVVM Compiler
//
// Compiler Build ID: CL-36424714
// Cuda compilation tools, release 13.0, V13.0.88
// Based on NVVM 20.0.0
//

.version 9.0
.target sm_100
.address_size 64

	// .globl	_Z14cluster_reducePKfPf
// _ZZ14cluster_reducePKfPfE11cluster_sum has been demoted
.extern .shared .align 16 .b8 sdata[];

.visible .entry _Z14cluster_reducePKfPf(
	.param .u64 .ptr .align 1 _Z14cluster_reducePKfPf_param_0,
	.param .u64 .ptr .align 1 _Z14cluster_reducePKfPf_param_1
)
.explicitcluster
.reqnctapercluster 8, 1, 1
{
	.reg .pred 	%p<7>;
	.reg .b32 	%r<17>;
	.reg .b32 	%f<9>;
	.reg .b64 	%rd<10>;
	// demoted variable
	.shared .align 4 .f32 _ZZ14cluster_reducePKfPfE11cluster_sum;
	ld.param.u64 	%rd2, [_Z14cluster_reducePKfPf_param_0];
	ld.param.u64 	%rd1, [_Z14cluster_reducePKfPf_param_1];
	cvta.to.global.u64 	%rd3, %rd2;
	mov.u32 	%r1, %tid.x;
	mov.u32 	%r6, %ctaid.x;
	mov.u32 	%r16, %ntid.x;
	mad.lo.s32 	%r7, %r6, %r16, %r1;
	mul.wide.s32 	%rd4, %r7, 4;
	add.s64 	%rd5, %rd3, %rd4;
	ld.global.nc.f32 	%f1, [%rd5];
	shl.b32 	%r8, %r1, 2;
	mov.u32 	%r9, sdata;
	add.s32 	%r3, %r9, %r8;
	st.shared.f32 	[%r3], %f1;
	bar.sync 	0;
	setp.lt.u32 	%p1, %r16, 2;
	@%p1 bra 	$L__BB0_4;
$L__BB0_1:
	shr.u32 	%r5, %r16, 1;
	setp.ge.u32 	%p2, %r1, %r5;
	@%p2 bra 	$L__BB0_3;
	shl.b32 	%r10, %r5, 2;
	add.s32 	%r11, %r3, %r10;
	ld.shared.f32 	%f2, [%r11];
	ld.shared.f32 	%f3, [%r3];
	add.f32 	%f4, %f2, %f3;
	st.shared.f32 	[%r3], %f4;
$L__BB0_3:
	bar.sync 	0;
	setp.gt.u32 	%p3, %r16, 3;
	mov.u32 	%r16, %r5;
	@%p3 bra 	$L__BB0_1;
$L__BB0_4:
	setp.ne.s32 	%p4, %r1, 0;
	@%p4 bra 	$L__BB0_6;
	mov.b32 	%r12, 0;
	st.shared.u32 	[_ZZ14cluster_reducePKfPfE11cluster_sum], %r12;
$L__BB0_6:
	setp.ne.s32 	%p5, %r1, 0;
	bar.sync 	0;
	barrier.cluster.arrive;
	barrier.cluster.wait;
	@%p5 bra 	$L__BB0_8;
	mov.u32 	%r13, _ZZ14cluster_reducePKfPfE11cluster_sum;
	cvt.u64.u32 	%rd6, %r13;
	cvta.shared.u64 	%rd7, %rd6;
	mapa.u64	%rd8, %rd7, 0;
	ld.shared.f32 	%f5, [sdata];
	atom.add.f32 	%f6, [%rd8], %f5;
$L__BB0_8:
	barrier.cluster.arrive;
	barrier.cluster.wait;
	mov.u32 	%r14, %cluster_ctarank;
	or.b32  	%r15, %r1, %r14;
	setp.ne.s32 	%p6, %r15, 0;
	@%p6 bra 	$L__BB0_10;
	ld.shared.f32 	%f7, [_ZZ14cluster_reducePKfPfE11cluster_sum];
	cvta.to.global.u64 	%rd9, %rd1;
	atom.global.add.f32 	%f8, [%rd9], %f7;
$L__BB0_10:
	ret;

}


// ===== COMPILED SASS (sm_100) =====

	.target	sm_100

	.elftype	@"ET_EXEC"


//--------------------- .note.nv.tkinfo           --------------------------
	.section	.note.nv.tkinfo,"",@"SHT_NOTE"
	.sectionflags	@"SHF_NOTE_NV_TKINFO"
	.tkinfo
        /*0018*/ 	.word	0x00000002
        /*0030*/ 	.string	""
        /*0030*/ 	.string	"ptxas"
        /*0030*/ 	.string	"Cuda compilation tools, release 13.0, V13.0.88"
        /*0030*/ 	.string	"Build cuda_13.0.r13.0/compiler.36424714_0"
        /*0030*/ 	.string	"-arch sm_100 -m 64 "



//--------------------- .note.nv.cuinfo           --------------------------
	.section	.note.nv.cuinfo,"",@"SHT_NOTE"
	.sectionflags	@"SHF_NOTE_NV_CUINFO"
        /*0018*/ 	.short	0x0002
        /*001a*/ 	.short	0x0064
        /*001c*/ 	.short	0x0082
	.zero		2


//--------------------- .nv.info                  --------------------------
	.section	.nv.info,"",@"SHT_CUDA_INFO"
	.align	4


	//----- nvinfo : EIATTR_REGCOUNT
	.align		4
        /*0000*/ 	.byte	0x04, 0x2f
        /*0002*/ 	.short	(.L_1 - .L_0)
	.align		4
.L_0:
        /*0004*/ 	.word	index@(_Z14cluster_reducePKfPf)
        /*0008*/ 	.word	0x0000000c


	//----- nvinfo : EIATTR_FRAME_SIZE
	.align		4
.L_1:
        /*000c*/ 	.byte	0x04, 0x11
        /*000e*/ 	.short	(.L_3 - .L_2)
	.align		4
.L_2:
        /*0010*/ 	.word	index@(_Z14cluster_reducePKfPf)
        /*0014*/ 	.word	0x00000000


	//----- nvinfo : EIATTR_MIN_STACK_SIZE
	.align		4
.L_3:
        /*0018*/ 	.byte	0x04, 0x12
        /*001a*/ 	.short	(.L_5 - .L_4)
	.align		4
.L_4:
        /*001c*/ 	.word	index@(_Z14cluster_reducePKfPf)
        /*0020*/ 	.word	0x00000000
.L_5:


//--------------------- .nv.compat                --------------------------
	.section	.nv.compat,"",@"SHT_CUDA_COMPAT_INFO"
	.align	4
        /*0000*/ 	.byte	0x02, 0x09, 0x00, 0x00, 0x02, 0x02, 0x01, 0x00, 0x02, 0x05, 0x05, 0x00, 0x03, 0x07, 0x01, 0x01
        /*0010*/ 	.byte	0x02, 0x03, 0x00, 0x00, 0x02, 0x06, 0x01, 0x00, 0x04, 0x0b, 0x08, 0x00, 0x09, 0x00, 0x00, 0x00
        /*0020*/ 	.byte	0x00, 0x00, 0x00, 0x00


//--------------------- .nv.info._Z14cluster_reducePKfPf --------------------------
	.section	.nv.info._Z14cluster_reducePKfPf,"",@"SHT_CUDA_INFO"
	.sectionflags	@""
	.align	4


	//----- nvinfo : EIATTR_CUDA_API_VERSION
	.align		4
        /*0000*/ 	.byte	0x04, 0x37
        /*0002*/ 	.short	(.L_7 - .L_6)
.L_6:
        /*0004*/ 	.word	0x00000082


	//----- nvinfo : EIATTR_KPARAM_INFO
	.align		4
.L_7:
        /*0008*/ 	.byte	0x04, 0x17
        /*000a*/ 	.short	(.L_9 - .L_8)
.L_8:
        /*000c*/ 	.word	0x00000000
        /*0010*/ 	.short	0x0001
        /*0012*/ 	.short	0x0008
        /*0014*/ 	.byte	0x00, 0xf5, 0x21, 0x00


	//----- nvinfo : EIATTR_KPARAM_INFO
	.align		4
.L_9:
        /*0018*/ 	.byte	0x04, 0x17
        /*001a*/ 	.short	(.L_11 - .L_10)
.L_10:
        /*001c*/ 	.word	0x00000000
        /*0020*/ 	.short	0x0000
        /*0022*/ 	.short	0x0000
        /*0024*/ 	.byte	0x00, 0xf5, 0x21, 0x00


	//----- nvinfo : EIATTR_EXPLICIT_CLUSTER
	.align		4
.L_11:
        /*0028*/ 	.byte	0x01, 0x3e
	.zero		2


	//----- nvinfo : EIATTR_CTA_PER_CLUSTER
	.align		4
        /*002c*/ 	.byte	0x04, 0x3d
        /*002e*/ 	.short	(.L_13 - .L_12)
.L_12:
        /*0030*/ 	.word	0x00000008
        /*0034*/ 	.word	0x00000001
        /*0038*/ 	.word	0x00000001


	//----- nvinfo : EIATTR_SPARSE_MMA_MASK
	.align		4
.L_13:
        /*003c*/ 	.byte	0x03, 0x50
        /*003e*/ 	.short	0x0000


	//----- nvinfo : EIATTR_MAXREG_COUNT
	.align		4
        /*0040*/ 	.byte	0x03, 0x1b
        /*0042*/ 	.short	0x00ff


	//----- nvinfo : EIATTR_NUM_BARRIERS
	.align		4
        /*0044*/ 	.byte	0x02, 0x4c
        /*0046*/ 	.byte	0x01
	.zero		1


	//----- nvinfo : EIATTR_MERCURY_ISA_VERSION
	.align		4
        /*0048*/ 	.byte	0x03, 0x5f
        /*004a*/ 	.short	0x0101


	//----- nvinfo : EIATTR_VRC_CTA_INIT_COUNT
	.align		4
        /*004c*/ 	.byte	0x02, 0x4a
	.zero		1
	.zero		1


	//----- nvinfo : EIATTR_EXIT_INSTR_OFFSETS
	.align		4
        /*0050*/ 	.byte	0x04, 0x1c
        /*0052*/ 	.short	(.L_15 - .L_14)


	//   ....[0]....
.L_14:
        /*0054*/ 	.word	0x00000530


	//   ....[1]....
        /*0058*/ 	.word	0x00000590


	//----- nvinfo : EIATTR_CRS_STACK_SIZE
	.align		4
.L_15:
        /*005c*/ 	.byte	0x04, 0x1e
        /*005e*/ 	.short	(.L_17 - .L_16)
.L_16:
        /*0060*/ 	.word	0x00000000


	//----- nvinfo : EIATTR_CBANK_PARAM_SIZE
	.align		4
.L_17:
        /*0064*/ 	.byte	0x03, 0x19
        /*0066*/ 	.short	0x0010


	//----- nvinfo : EIATTR_PARAM_CBANK
	.align		4
        /*0068*/ 	.byte	0x04, 0x0a
        /*006a*/ 	.short	(.L_19 - .L_18)
	.align		4
.L_18:
        /*006c*/ 	.word	index@(.nv.constant0._Z14cluster_reducePKfPf)
        /*0070*/ 	.short	0x0380
        /*0072*/ 	.short	0x0010


	//----- nvinfo : EIATTR_SW_WAR
	.align		4
.L_19:
        /*0074*/ 	.byte	0x04, 0x36
        /*0076*/ 	.short	(.L_21 - .L_20)
.L_20:
        /*0078*/ 	.word	0x00000008
.L_21:


//--------------------- .nv.callgraph             --------------------------
	.section	.nv.callgraph,"",@"SHT_CUDA_CALLGRAPH"
	.align	4
	.sectionentsize	8
	.align		4
        /*0000*/ 	.word	0x00000000
	.align		4
        /*0004*/ 	.word	0xffffffff
	.align		4
        /*0008*/ 	.word	0x00000000
	.align		4
        /*000c*/ 	.word	0xfffffffe
	.align		4
        /*0010*/ 	.word	0x00000000
	.align		4
        /*0014*/ 	.word	0xfffffffd
	.align		4
        /*0018*/ 	.word	0x00000000
	.align		4
        /*001c*/ 	.word	0xfffffffc


//--------------------- .text._Z14cluster_reducePKfPf --------------------------
	.section	.text._Z14cluster_reducePKfPf,"ax",@progbits
	.align	128
        .global         _Z14cluster_reducePKfPf
        .type           _Z14cluster_reducePKfPf,@function
        .size           _Z14cluster_reducePKfPf,(.L_x_9 - _Z14cluster_reducePKfPf)
        .other          _Z14cluster_reducePKfPf,@"STO_CUDA_ENTRY STV_DEFAULT"
_Z14cluster_reducePKfPf:
.text._Z14cluster_reducePKfPf:
[----:B------:R-:W-:Y:S01]  /*0000*/  LDC R1, c[0x0][0x37c] ;  /* 0x0000df00ff017b82 */ /* 0x000fe20000000800 */
[----:B------:R-:W0:Y:S07]  /*0010*/  S2R R0, SR_TID.X ;  /* 0x0000000000007919 */ /* 0x000e2e0000002100 */
[----:B------:R-:W0:Y:S01]  /*0020*/  S2UR UR4, SR_CTAID.X ;  /* 0x00000000000479c3 */ /* 0x000e220000002500 */
[----:B------:R-:W1:Y:S07]  /*0030*/  LDCU.64 UR6, c[0x0][0x358] ;  /* 0x00006b00ff0677ac */ /* 0x000e6e0008000a00 */
[----:B------:R-:W0:Y:S08]  /*0040*/  LDC R7, c[0x0][0x360] ;  /* 0x0000d800ff077b82 */ /* 0x000e300000000800 */
[----:B------:R-:W2:Y:S01]  /*0050*/  LDC.64 R2, c[0x0][0x380] ;  /* 0x0000e000ff027b82 */ /* 0x000ea20000000a00 */
[----:B0-----:R-:W-:-:S04]  /*0060*/  IMAD R5, R7, UR4, R0 ;  /* 0x0000000407057c24 */ /* 0x001fc8000f8e0200 */
[----:B--2---:R-:W-:-:S06]  /*0070*/  IMAD.WIDE R2, R5, 0x4, R2 ;  /* 0x0000000405027825 */ /* 0x004fcc00078e0202 */
[----:B-1----:R-:W2:Y:S01]  /*0080*/  LDG.E.CONSTANT R2, desc[UR6][R2.64] ;  /* 0x0000000602027981 */ /* 0x002ea2000c1e9900 */
[----:B------:R-:W-:Y:S01]  /*0090*/  ISETP.NE.AND P0, PT, R0, RZ, PT ;  /* 0x000000ff0000720c */ /* 0x000fe20003f05270 */
[----:B------:R-:W0:Y:S01]  /*00a0*/  S2UR UR5, SR_CgaCtaId ;  /* 0x00000000000579c3 */ /* 0x000e220000008800 */
[----:B------:R-:W-:Y:S01]  /*00b0*/  UMOV UR4, 0x400 ;  /* 0x0000040000047882 */ /* 0x000fe20000000000 */
[----:B------:R-:W-:Y:S01]  /*00c0*/  ISETP.GE.U32.AND P1, PT, R7, 0x2, PT ;  /* 0x000000020700780c */ /* 0x000fe20003f26070 */
[----:B------:R-:W-:-:S09]  /*00d0*/  UIADD3 UR4, UPT, UPT, UR4, 0x10, URZ ;  /* 0x0000001004047890 */ /* 0x000fd2000fffe0ff */
[----:B------:R-:W1:Y:S01]  /*00e0*/  @!P0 S2R R9, SR_CgaCtaId ;  /* 0x0000000000098919 */ /* 0x000e620000008800 */
[----:B------:R-:W-:Y:S01]  /*00f0*/  @!P0 MOV R6, 0x400 ;  /* 0x0000040000068802 */ /* 0x000fe20000000f00 */
[----:B0-----:R-:W-:-:S06]  /*0100*/  ULEA UR4, UR5, UR4, 0x18 ;  /* 0x0000000405047291 */ /* 0x001fcc000f8ec0ff */
[----:B------:R-:W-:Y:S02]  /*0110*/  LEA R5, R0, UR4, 0x2 ;  /* 0x0000000400057c11 */ /* 0x000fe4000f8e10ff */
[----:B-1----:R-:W-:-:S03]  /*0120*/  @!P0 LEA R6, R9, R6, 0x18 ;  /* 0x0000000609068211 */ /* 0x002fc600078ec0ff */
[----:B--2---:R0:W-:Y:S01]  /*0130*/  STS [R5], R2 ;  /* 0x0000000205007388 */ /* 0x0041e20000000800 */
[----:B------:R-:W-:Y:S06]  /*0140*/  BAR.SYNC.DEFER_BLOCKING 0x0 ;  /* 0x0000000000007b1d */ /* 0x000fec0000010000 */
[----:B------:R-:W-:Y:S05]  /*0150*/  @!P1 BRA `(.L_x_0) ;  /* 0x0000000000309947 */ /* 0x000fea0003800000 */
[----:B0-----:R-:W-:-:S07]  /*0160*/  IMAD.MOV.U32 R2, RZ, RZ, R7 ;  /* 0x000000ffff027224 */ /* 0x001fce00078e0007 */
.L_x_1:
[----:B------:R-:W-:-:S04]  /*0170*/  SHF.R.U32.HI R7, RZ, 0x1, R2 ;  /* 0x00000001ff077819 */ /* 0x000fc80000011602 */
[----:B------:R-:W-:-:S13]  /*0180*/  ISETP.GE.U32.AND P1, PT, R0, R7, PT ;  /* 0x000000070000720c */ /* 0x000fda0003f26070 */
[----:B------:R-:W-:Y:S01]  /*0190*/  @!P1 IMAD R3, R7, 0x4, R5 ;  /* 0x0000000407039824 */ /* 0x000fe200078e0205 */
[----:B------:R-:W-:Y:S05]  /*01a0*/  @!P1 LDS R4, [R5] ;  /* 0x0000000005049984 */ /* 0x000fea0000000800 */
[----:B------:R-:W0:Y:S02]  /*01b0*/  @!P1 LDS R3, [R3] ;  /* 0x0000000003039984 */ /* 0x000e240000000800 */
[----:B0-----:R-:W-:-:S05]  /*01c0*/  @!P1 FADD R4, R3, R4 ;  /* 0x0000000403049221 */ /* 0x001fca0000000000 */
[----:B------:R1:W-:Y:S01]  /*01d0*/  @!P1 STS [R5], R4 ;  /* 0x0000000405009388 */ /* 0x0003e20000000800 */
[----:B------:R-:W-:Y:S01]  /*01e0*/  BAR.SYNC.DEFER_BLOCKING 0x0 ;  /* 0x0000000000007b1d */ /* 0x000fe20000010000 */
[----:B------:R-:W-:Y:S01]  /*01f0*/  ISETP.GT.U32.AND P1, PT, R2, 0x3, PT ;  /* 0x000000030200780c */ /* 0x000fe20003f24070 */
[----:B------:R-:W-:-:S12]  /*0200*/  IMAD.MOV.U32 R2, RZ, RZ, R7 ;  /* 0x000000ffff027224 */ /* 0x000fd800078e0007 */
[----:B-1----:R-:W-:Y:S05]  /*0210*/  @P1 BRA `(.L_x_1) ;  /* 0xfffffffc00d41947 */ /* 0x002fea000383ffff */
.L_x_0:
[----:B------:R1:W-:Y:S01]  /*0220*/  @!P0 STS [R6], RZ ;  /* 0x000000ff06008388 */ /* 0x0003e20000000800 */
[----:B------:R-:W-:Y:S01]  /*0230*/  BSSY.RECONVERGENT B0, `(.L_x_2) ;  /* 0x0000027000007945 */ /* 0x000fe20003800200 */
[----:B------:R-:W-:Y:S06]  /*0240*/  BAR.SYNC.DEFER_BLOCKING 0x0 ;  /* 0x0000000000007b1d */ /* 0x000fec0000010000 */
[----:B------:R-:W-:Y:S06]  /*0250*/  MEMBAR.ALL.GPU ;  /* 0x0000000000007992 */ /* 0x000fec000000a000 */
[----:B------:R-:W-:-:S00]  /*0260*/  ERRBAR ;  /* 0x00000000000079ab */ /* 0x000fc00000000000 */
[----:B------:R-:W-:Y:S08]  /*0270*/  CGAERRBAR ;  /* 0x00000000000075ab */ /* 0x000ff00000000000 */
[----:B------:R-:W-:Y:S06]  /*0280*/  UCGABAR_ARV ;  /* 0x00000000000079c7 */ /* 0x000fec0008000000 */
[----:B------:R-:W-:Y:S01]  /*0290*/  UCGABAR_WAIT ;  /* 0x0000000000007dc7 */ /* 0x000fe20008000000 */
[----:B------:R-:W-:Y:S01]  /*02a0*/  CCTL.IVALL ;  /* 0x00000000ff00798f */ /* 0x000fe20002000000 */
[----:B-1----:R-:W-:Y:S05]  /*02b0*/  @P0 BRA `(.L_x_3) ;  /* 0x0000000000780947 */ /* 0x002fea0003800000 */
[----:B------:R-:W1:Y:S01]  /*02c0*/  S2R R3, SR_CgaCtaId ;  /* 0x0000000000037919 */ /* 0x000e620000008800 */
[----:B0-----:R-:W-:Y:S01]  /*02d0*/  MOV R2, 0x400 ;  /* 0x0000040000027802 */ /* 0x001fe20000000f00 */
[----:B------:R-:W0:Y:S03]  /*02e0*/  S2R R4, SR_SWINHI ;  /* 0x0000000000047919 */ /* 0x000e260000002f00 */
[----:B-1----:R-:W-:-:S04]  /*02f0*/  LEA R7, R3, R2, 0x18 ;  /* 0x0000000203077211 */ /* 0x002fc800078ec0ff */
[----:B------:R-:W-:Y:S02]  /*0300*/  MOV R2, R7 ;  /* 0x0000000700027202 */ /* 0x000fe40000000f00 */
[----:B0-----:R-:W-:Y:S01]  /*0310*/  MOV R3, R4 ;  /* 0x0000000400037202 */ /* 0x001fe20000000f00 */
[----:B------:R-:W0:Y:S01]  /*0320*/  LDS R5, [R7+0x10] ;  /* 0x0000100007057984 */ /* 0x000e220000000800 */
[----:B------:R-:W-:Y:S02]  /*0330*/  PRMT R2, RZ, 0x654, R2 ;  /* 0x00000654ff027816 */ /* 0x000fe40000000002 */
[----:B------:R-:W-:-:S05]  /*0340*/  MOV R3, R3 ;  /* 0x0000000300037202 */ /* 0x000fca0000000f00 */
[----:B0-----:R0:W-:Y:S02]  /*0350*/  ATOM.E.ADD.F32.FTZ.RN.STRONG.GPU P0, RZ, desc[UR6][R2.64], R5 ;  /* 0x8000000502ff79a2 */ /* 0x0011e4000c10f306 */
[----:B0-----:R-:W-:Y:S05]  /*0360*/  @P0 BRA `(.L_x_3) ;  /* 0x00000000004c0947 */ /* 0x001fea0003800000 */
[----:B------:R-:W0:Y:S02]  /*0370*/  QSPC.E.S P0, RZ, [R2] ;  /* 0x0000000002ff73aa */ /* 0x000e240000000500 */
[----:B0-----:R-:W-:Y:S05]  /*0380*/  @!P0 BRA `(.L_x_4) ;  /* 0x0000000000188947 */ /* 0x001fea0003800000 */
[----:B------:R-:W-:-:S07]  /*0390*/  MOV R2, R2 ;  /* 0x0000000200027202 */ /* 0x000fce0000000f00 */
.L_x_5:
[----:B------:R-:W0:Y:S02]  /*03a0*/  LDS R6, [R2] ;  /* 0x0000000002067984 */ /* 0x000e240000000800 */
[----:B0-----:R-:W-:-:S05]  /*03b0*/  FADD R7, R5, R6 ;  /* 0x0000000605077221 */ /* 0x001fca0000000000 */
[----:B------:R-:W0:Y:S02]  /*03c0*/  ATOMS.CAST.SPIN P0, [R2], R6, R7 ;  /* 0x000000060200758d */ /* 0x000e240001800007 */
[----:B0-----:R-:W-:Y:S05]  /*03d0*/  @!P0 BRA `(.L_x_5) ;  /* 0xfffffffc00f08947 */ /* 0x001fea000383ffff */
[----:B------:R-:W-:Y:S05]  /*03e0*/  BRA `(.L_x_3) ;  /* 0x00000000002c7947 */ /* 0x000fea0003800000 */
.L_x_4:
[----:B------:R-:W0:Y:S02]  /*03f0*/  QSPC.E.D P0, RZ, [R2] ;  /* 0x0000000002ff73aa */ /* 0x000e240000000700 */
[----:B0-----:R-:W-:Y:S05]  /*0400*/  @!P0 BRA `(.L_x_6) ;  /* 0x0000000000188947 */ /* 0x001fea0003800000 */
.L_x_7:
[----:B------:R-:W2:Y:S02]  /*0410*/  LD.E R6, [R2] ;  /* 0x0000000002067980 */ /* 0x000ea40000100900 */
[----:B--2---:R-:W-:-:S06]  /*0420*/  FADD R7, R5, R6 ;  /* 0x0000000605077221 */ /* 0x004fcc0000000000 */
[----:B------:R-:W2:Y:S02]  /*0430*/  ATOM.E.CAST.SPIN PT, R7, [R2], R6, R7 ;  /* 0x000000060207738b */ /* 0x000ea400019e0107 */
[----:B--2---:R-:W-:-:S13]  /*0440*/  ISETP.EQ.U32.AND P0, PT, R7, 0x1, PT ;  /* 0x000000010700780c */ /* 0x004fda0003f02070 */
[----:B------:R-:W-:Y:S05]  /*0450*/  @!P0 BRA `(.L_x_7) ;  /* 0xfffffffc00ec8947 */ /* 0x000fea000383ffff */
[----:B------:R-:W-:Y:S05]  /*0460*/  BRA `(.L_x_3) ;  /* 0x00000000000c7947 */ /* 0x000fea0003800000 */
.L_x_6:
[----:B------:R-:W2:Y:S02]  /*0470*/  LD.E R4, desc[UR6][R2.64] ;  /* 0x0000000602047980 */ /* 0x000ea4000c101900 */
[----:B--2---:R-:W-:-:S05]  /*0480*/  FADD R5, R5, R4 ;  /* 0x0000000405057221 */ /* 0x004fca0000000000 */
[----:B------:R1:W-:Y:S02]  /*0490*/  ST.E desc[UR6][R2.64], R5 ;  /* 0x0000000502007985 */ /* 0x0003e4000c101906 */
.L_x_3:
[----:B------:R-:W-:Y:S05]  /*04a0*/  BSYNC.RECONVERGENT B0 ;  /* 0x0000000000007941 */ /* 0x000fea0003800200 */
.L_x_2:
[----:B------:R-:W2:Y:S01]  /*04b0*/  S2UR UR5, SR_CgaCtaId ;  /* 0x00000000000579c3 */ /* 0x000ea20000008800 */
[----:B------:R-:W-:Y:S06]  /*04c0*/  MEMBAR.ALL.GPU ;  /* 0x0000000000007992 */ /* 0x000fec000000a000 */
[----:B------:R-:W-:-:S00]  /*04d0*/  ERRBAR ;  /* 0x00000000000079ab */ /* 0x000fc00000000000 */
[----:B------:R-:W-:Y:S08]  /*04e0*/  CGAERRBAR ;  /* 0x00000000000075ab */ /* 0x000ff00000000000 */
[----:B------:R-:W-:Y:S06]  /*04f0*/  UCGABAR_ARV ;  /* 0x00000000000079c7 */ /* 0x000fec0008000000 */
[----:B------:R-:W-:Y:S01]  /*0500*/  UCGABAR_WAIT ;  /* 0x0000000000007dc7 */ /* 0x000fe20008000000 */
[----:B------:R-:W-:Y:S01]  /*0510*/  CCTL.IVALL ;  /* 0x00000000ff00798f */ /* 0x000fe20002000000 */
[----:B--2---:R-:W-:-:S13]  /*0520*/  LOP3.LUT P0, RZ, R0, UR5, RZ, 0xfc, !PT ;  /* 0x0000000500ff7c12 */ /* 0x004fda000f80fcff */
[----:B------:R-:W-:Y:S05]  /*0530*/  @P0 EXIT ;  /* 0x000000000000094d */ /* 0x000fea0003800000 */
[----:B------:R-:W-:Y:S01]  /*0540*/  UMOV UR4, 0x400 ;  /* 0x0000040000047882 */ /* 0x000fe20000000000 */
[----:B01----:R-:W0:Y:S01]  /*0550*/  LDC.64 R2, c[0x0][0x388] ;  /* 0x0000e200ff027b82 */ /* 0x003e220000000a00 */
[----:B------:R-:W-:-:S09]  /*0560*/  ULEA UR4, UR5, UR4, 0x18 ;  /* 0x0000000405047291 */ /* 0x000fd2000f8ec0ff */
[----:B------:R-:W0:Y:S04]  /*0570*/  LDS R5, [UR4] ;  /* 0x00000004ff057984 */ /* 0x000e280008000800 */
[----:B0-----:R-:W-:Y:S01]  /*0580*/  REDG.E.ADD.F32.FTZ.RN.STRONG.GPU desc[UR6][R2.64], R5 ;  /* 0x00000005020079a6 */ /* 0x001fe2000c12f306 */
[----:B------:R-:W-:Y:S05]  /*0590*/  EXIT ;  /* 0x000000000000794d */ /* 0x000fea0003800000 */
.L_x_8:
[----:B------:R-:W-:-:S00]  /*05a0*/  BRA `(.L_x_8) ;  /* 0xfffffffc00fc7947 */ /* 0x000fc0000383ffff */
[----:B------:R-:W-:-:S00]  /*05b0*/  NOP ;  /* 0x0000000000007918 */ /* 0x000fc00000000000 */
        /* <DEDUP_REMOVED lines=12> */
.L_x_9:


//--------------------- .nv.shared._Z14cluster_reducePKfPf --------------------------
	.section	.nv.shared._Z14cluster_reducePKfPf,"aw",@nobits
	.sectionflags	@""
	.align	16
.nv.shared._Z14cluster_reducePKfPf:
	.zero		1040


//--------------------- .nv.shared.reserved.0     --------------------------
	.section	.nv.shared.reserved.0,"aw",@nobits
	.weak		__nv_reservedSMEM_offset_0_alias
	.size		__nv_reservedSMEM_offset_0_alias, 0, 64
	.other		__nv_reservedSMEM_offset_0_alias,@"STO_CUDA_RESERVED_SHARED STV_DEFAULT"
__nv_reservedSMEM_offset_0_alias:
	.zero		0
	.zero		64


//--------------------- .nv.constant0._Z14cluster_reducePKfPf --------------------------
	.section	.nv.constant0._Z14cluster_reducePKfPf,"a",@progbits
	.sectionflags	@""
	.align	4
.nv.constant0._Z14cluster_reducePKfPf:
	.zero		912


//--------------------- SYMBOLS --------------------------

	.type		.nv.reservedSmem.offset0,@object
	.size		.nv.reservedSmem.offset0,0x4
	.type		.nv.reservedSmem.cap,@object
	.size		.nv.reservedSmem.cap,0x4
